	.headerflags	@"EF_CUDA_TEXMODE_UNIFIED EF_CUDA_64BIT_ADDRESS EF_CUDA_ACCELERATORS EF_CUDA_SM90 EF_CUDA_VIRTUAL_SM(EF_CUDA_SM90)"
	.elftype	@"ET_EXEC"


//--------------------- .nv.info                  --------------------------
	.section	.nv.info,"",@"SHT_CUDA_INFO"
	.align	4


	//----- nvinfo : EIATTR_REGCOUNT
	.align		4
        /*0000*/ 	.byte	0x04, 0x2f
        /*0002*/ 	.short	(.L_1 - .L_0)
	.align		4
.L_0:
        /*0004*/ 	.word	index@(triton_poi_fused_add_addmm_mul_80)
        /*0008*/ 	.word	0x0000001e


	//----- nvinfo : EIATTR_MIN_STACK_SIZE
	.align		4
.L_1:
        /*000c*/ 	.byte	0x04, 0x12
        /*000e*/ 	.short	(.L_3 - .L_2)
	.align		4
.L_2:
        /*0010*/ 	.word	index@(triton_poi_fused_add_addmm_mul_80)
        /*0014*/ 	.word	0x00000000


	//----- nvinfo : EIATTR_FRAME_SIZE
	.align		4
.L_3:
        /*0018*/ 	.byte	0x04, 0x11
        /*001a*/ 	.short	(.L_5 - .L_4)
	.align		4
.L_4:
        /*001c*/ 	.word	index@(triton_poi_fused_add_addmm_mul_80)
        /*0020*/ 	.word	0x00000000


	//----- nvinfo : EIATTR_MIN_STACK_SIZE
	.align		4
.L_5:
        /*0024*/ 	.byte	0x04, 0x12
        /*0026*/ 	.short	(.L_7 - .L_6)
	.align		4
.L_6:
        /*0028*/ 	.word	index@(triton_poi_fused_add_addmm_mul_80)
        /*002c*/ 	.word	0x00000000
.L_7:


//--------------------- .nv.info.triton_poi_fused_add_addmm_mul_80 --------------------------
	.section	.nv.info.triton_poi_fused_add_addmm_mul_80,"",@"SHT_CUDA_INFO"
	.sectionflags	@""
	.align	4


	//----- nvinfo : EIATTR_CUDA_API_VERSION
	.align		4
        /*0000*/ 	.byte	0x04, 0x37
        /*0002*/ 	.short	(.L_9 - .L_8)
.L_8:
        /*0004*/ 	.word	0x0000007c


	//----- nvinfo : EIATTR_KPARAM_INFO
	.align		4
.L_9:
        /*0008*/ 	.byte	0x04, 0x17
        /*000a*/ 	.short	(.L_11 - .L_10)
.L_10:
        /*000c*/ 	.word	0x00000000
        /*0010*/ 	.short	0x0004
        /*0012*/ 	.short	0x0020
        /*0014*/ 	.byte	0x00, 0xf0, 0x11, 0x00


	//----- nvinfo : EIATTR_KPARAM_INFO
	.align		4
.L_11:
        /*0018*/ 	.byte	0x04, 0x17
        /*001a*/ 	.short	(.L_13 - .L_12)
.L_12:
        /*001c*/ 	.word	0x00000000
        /*0020*/ 	.short	0x0003
        /*0022*/ 	.short	0x0018
        /*0024*/ 	.byte	0x00, 0xf4, 0x21, 0x00


	//----- nvinfo : EIATTR_KPARAM_INFO
	.align		4
.L_13:
        /*0028*/ 	.byte	0x04, 0x17
        /*002a*/ 	.short	(.L_15 - .L_14)
.L_14:
        /*002c*/ 	.word	0x00000000
        /*0030*/ 	.short	0x0002
        /*0032*/ 	.short	0x0010
        /*0034*/ 	.byte	0x00, 0xf4, 0x21, 0x00


	//----- nvinfo : EIATTR_KPARAM_INFO
	.align		4
.L_15:
        /*0038*/ 	.byte	0x04, 0x17
        /*003a*/ 	.short	(.L_17 - .L_16)
.L_16:
        /*003c*/ 	.word	0x00000000
        /*0040*/ 	.short	0x0001
        /*0042*/ 	.short	0x0008
        /*0044*/ 	.byte	0x00, 0xf4, 0x21, 0x00


	//----- nvinfo : EIATTR_KPARAM_INFO
	.align		4
.L_17:
        /*0048*/ 	.byte	0x04, 0x17
        /*004a*/ 	.short	(.L_19 - .L_18)
.L_18:
        /*004c*/ 	.word	0x00000000
        /*0050*/ 	.short	0x0000
        /*0052*/ 	.short	0x0000
        /*0054*/ 	.byte	0x00, 0xf4, 0x21, 0x00


	//----- nvinfo : EIATTR_SPARSE_MMA_MASK
	.align		4
.L_19:
        /*0058*/ 	.byte	0x03, 0x50
        /*005a*/ 	.short	0x0000


	//----- nvinfo : EIATTR_MAXREG_COUNT
	.align		4
        /*005c*/ 	.byte	0x03, 0x1b
        /*005e*/ 	.short	0x00ff


	//----- nvinfo : EIATTR_EXIT_INSTR_OFFSETS
	.align		4
        /*0060*/ 	.byte	0x04, 0x1c
        /*0062*/ 	.short	(.L_21 - .L_20)


	//   ....[0]....
.L_20:
        /*0064*/ 	.word	0x00000320


	//----- nvinfo : EIATTR_REQNTID
	.align		4
.L_21:
        /*0068*/ 	.byte	0x04, 0x10
        /*006a*/ 	.short	(.L_23 - .L_22)
.L_22:
        /*006c*/ 	.word	0x00000080
        /*0070*/ 	.word	0x00000001
        /*0074*/ 	.word	0x00000001


	//----- nvinfo : EIATTR_CBANK_PARAM_SIZE
	.align		4
.L_23:
        /*0078*/ 	.byte	0x03, 0x19
        /*007a*/ 	.short	0x0024


	//----- nvinfo : EIATTR_PARAM_CBANK
	.align		4
        /*007c*/ 	.byte	0x04, 0x0a
        /*007e*/ 	.short	(.L_25 - .L_24)
	.align		4
.L_24:
        /*0080*/ 	.word	index@(.nv.constant0.triton_poi_fused_add_addmm_mul_80)
        /*0084*/ 	.short	0x0210
        /*0086*/ 	.short	0x0024


	//----- nvinfo : EIATTR_SW_WAR
	.align		4
.L_25:
        /*0088*/ 	.byte	0x04, 0x36
        /*008a*/ 	.short	(.L_27 - .L_26)
.L_26:
        /*008c*/ 	.word	0x00000008
.L_27:


//--------------------- .nv.callgraph             --------------------------
	.section	.nv.callgraph,"",@"SHT_CUDA_CALLGRAPH"
	.align	4
	.sectionentsize	8
	.align		4
        /*0000*/ 	.word	0x00000000
	.align		4
        /*0004*/ 	.word	0xffffffff
	.align		4
        /*0008*/ 	.word	0x00000000
	.align		4
        /*000c*/ 	.word	0xfffffffe
	.align		4
        /*0010*/ 	.word	0x00000000
	.align		4
        /*0014*/ 	.word	0xfffffffd
	.align		4
        /*0018*/ 	.word	0x00000000
	.align		4
        /*001c*/ 	.word	0xfffffffc


//--------------------- .text.triton_poi_fused_add_addmm_mul_80 --------------------------
	.section	.text.triton_poi_fused_add_addmm_mul_80,"ax",@progbits
	.align	128
        .global         triton_poi_fused_add_addmm_mul_80
        .type           triton_poi_fused_add_addmm_mul_80,@function
        .size           triton_poi_fused_add_addmm_mul_80,(.L_x_1 - triton_poi_fused_add_addmm_mul_80)
        .other          triton_poi_fused_add_addmm_mul_80,@"STO_CUDA_ENTRY STV_DEFAULT"
triton_poi_fused_add_addmm_mul_80:
.text.triton_poi_fused_add_addmm_mul_80:
[----:B------:R-:W-:Y:S01]  /*0000*/  LDC R1, c[0x0][0x28] ;  /* 0x00000a00ff017b82 */ /* 0x000fe20000000800 */
[----:B------:R-:W1:Y:S07]  /*0010*/  S2R R0, SR_TID.X ;  /* 0x0000000000007919 */ /* 0x000e6e0000002100 */
[----:B------:R-:W2:Y:S01]  /*0020*/  LDC.64 R4, c[0x0][0x220] ;  /* 0x00008800ff047b82 */ /* 0x000ea20000000a00 */
[----:B------:R-:W-:Y:S01]  /*0030*/  ULDC.64 UR4, c[0x0][0x208] ;  /* 0x0000820000047ab9 */ /* 0x000fe20000000a00 */
[----:B------:R-:W3:Y:S06]  /*0040*/  S2R R3, SR_CTAID.X ;  /* 0x0000000000037919 */ /* 0x000eec0000002500 */
[----:B------:R-:W4:Y:S08]  /*0050*/  LDC.64 R8, c[0x0][0x218] ;  /* 0x00008600ff087b82 */ /* 0x000f300000000a00 */
[----:B------:R-:W5:Y:S01]  /*0060*/  LDC.64 R12, c[0x0][0x210] ;  /* 0x00008400ff0c7b82 */ /* 0x000f620000000a00 */
[----:B-1----:R-:W-:-:S04]  /*0070*/  SHF.L.U32 R0, R0, 0x2, RZ ;  /* 0x0000000200007819 */ /* 0x002fc800000006ff */
[----:B------:R-:W-:-:S04]  /*0080*/  LOP3.LUT R0, R0, 0x1fc, RZ, 0xc0, !PT ;  /* 0x000001fc00007812 */ /* 0x000fc800078ec0ff */
[----:B---3--:R-:W-:-:S04]  /*0090*/  LEA R0, R3, R0, 0x9 ;  /* 0x0000000003007211 */ /* 0x008fc800078e48ff */
[----:B------:R-:W-:Y:S01]  /*00a0*/  SHF.R.S32.HI R3, RZ, 0x1f, R0 ;  /* 0x0000001fff037819 */ /* 0x000fe20000011400 */
[----:B------:R-:W-:-:S03]  /*00b0*/  IMAD.HI R6, R0, 0x38e38e39, RZ ;  /* 0x38e38e3900067827 */ /* 0x000fc600078e02ff */
[----:B------:R-:W-:Y:S02]  /*00c0*/  LEA.HI R2, R3, R0, RZ, 0x9 ;  /* 0x0000000003027211 */ /* 0x000fe400078f48ff */
[----:B------:R-:W-:Y:S02]  /*00d0*/  SHF.R.U32.HI R7, RZ, 0x1f, R6 ;  /* 0x0000001fff077819 */ /* 0x000fe40000011606 */
[----:B------:R-:W-:Y:S02]  /*00e0*/  LOP3.LUT R3, R2, 0xfffffe00, RZ, 0xc0, !PT ;  /* 0xfffffe0002037812 */ /* 0x000fe400078ec0ff */
[----:B------:R-:W-:Y:S02]  /*00f0*/  LEA.HI.SX32 R6, R6, R7, 0x15 ;  /* 0x0000000706067211 */ /* 0x000fe400078faaff */
[----:B------:R-:W-:-:S05]  /*0100*/  IADD3 R3, R0, -R3, RZ ;  /* 0x8000000300037210 */ /* 0x000fca0007ffe0ff */
[----:B------:R-:W-:Y:S02]  /*0110*/  IMAD R25, R6, 0x2400, R3 ;  /* 0x0000240006197824 */ /* 0x000fe400078e0203 */
[----:B--2---:R-:W-:-:S04]  /*0120*/  IMAD.WIDE R4, R3, 0x4, R4 ;  /* 0x0000000403047825 */ /* 0x004fc800078e0204 */
[----:B------:R-:W-:Y:S02]  /*0130*/  IMAD R7, R6, -0x2200, R25 ;  /* 0xffffde0006077824 */ /* 0x000fe400078e0219 */
[----:B-----5:R-:W-:-:S04]  /*0140*/  IMAD.WIDE R24, R25, 0x4, R12 ;  /* 0x0000000419187825 */ /* 0x020fc800078e020c */
[----:B----4-:R-:W-:Y:S01]  /*0150*/  IMAD.WIDE R8, R7, 0x4, R8 ;  /* 0x0000000407087825 */ /* 0x010fe200078e0208 */
[----:B------:R-:W2:Y:S04]  /*0160*/  LDG.E.EL.128 R20, desc[UR4][R24.64+0x4800] ;  /* 0x0048000418147981 */ /* 0x000ea8000c2e1d00 */
[----:B------:R-:W3:Y:S01]  /*0170*/  LDG.E.EL.128 R4, desc[UR4][R4.64] ;  /* 0x0000000404047981 */ /* 0x000ee2000c2e1d00 */
[----:B------:R-:W-:-:S03]  /*0180*/  IMAD.WIDE R16, R0, 0x4, R12 ;  /* 0x0000000400107825 */ /* 0x000fc600078e020c */
[----:B------:R-:W3:Y:S04]  /*0190*/  LDG.E.EL.128 R8, desc[UR4][R8.64] ;  /* 0x0000000408087981 */ /* 0x000ee8000c2e1d00 */
[----:B------:R-:W4:Y:S04]  /*01a0*/  LDG.E.EL.128 R12, desc[UR4][R24.64+0x5000] ;  /* 0x00500004180c7981 */ /* 0x000f28000c2e1d00 */
[----:B------:R-:W2:Y:S01]  /*01b0*/  LDG.E.128 R16, desc[UR4][R16.64] ;  /* 0x0000000410107981 */ /* 0x000ea2000c1e1d00 */
[----:B------:R-:W-:-:S05]  /*01c0*/  SHF.R.S32.HI R26, RZ, 0x9, R2 ;  /* 0x00000009ff1a7819 */ /* 0x000fca0000011402 */
[----:B------:R-:W-:-:S05]  /*01d0*/  IMAD.HI R2, R26, 0x38e38e39, RZ ;  /* 0x38e38e391a027827 */ /* 0x000fca00078e02ff */
[----:B------:R-:W-:-:S04]  /*01e0*/  SHF.R.U32.HI R3, RZ, 0x1f, R2 ;  /* 0x0000001fff037819 */ /* 0x000fc80000011602 */
[----:B------:R-:W-:Y:S02]  /*01f0*/  LEA.HI.SX32 R27, R2, R3, 0x1e ;  /* 0x00000003021b7211 */ /* 0x000fe400078ff2ff */
[----:B------:R-:W1:Y:S03]  /*0200*/  LDC.64 R2, c[0x0][0x228] ;  /* 0x00008a00ff027b82 */ /* 0x000e660000000a00 */
[----:B------:R-:W-:-:S05]  /*0210*/  IMAD R27, R27, -0x12, R26 ;  /* 0xffffffee1b1b7824 */ /* 0x000fca00078e021a */
[C---:B------:R-:W-:Y:S02]  /*0220*/  ISETP.NE.AND P0, PT, R27.reuse, 0xa, PT ;  /* 0x0000000a1b00780c */ /* 0x040fe40003f05270 */
[----:B------:R-:W-:Y:S01]  /*0230*/  ISETP.NE.AND P1, PT, R27, 0x9, PT ;  /* 0x000000091b00780c */ /* 0x000fe20003f25270 */
[----:B-1----:R-:W-:-:S04]  /*0240*/  IMAD.WIDE R2, R0, 0x4, R2 ;  /* 0x0000000400027825 */ /* 0x002fc800078e0202 */
[----:B---3--:R-:W-:Y:S01]  /*0250*/  FADD R27, R8, R4 ;  /* 0x00000004081b7221 */ /* 0x008fe20000000000 */
[----:B------:R-:W-:Y:S01]  /*0260*/  FADD R4, R9, R5 ;  /* 0x0000000509047221 */ /* 0x000fe20000000000 */
[----:B------:R-:W-:Y:S01]  /*0270*/  FADD R5, R10, R6 ;  /* 0x000000060a057221 */ /* 0x000fe20000000000 */
[----:B------:R-:W-:Y:S01]  /*0280*/  FADD R6, R11, R7 ;  /* 0x000000070b067221 */ /* 0x000fe20000000000 */
[----:B----4-:R-:W-:Y:S01]  /*0290*/  FADD R12, R12, R27 ;  /* 0x0000001b0c0c7221 */ /* 0x010fe20000000000 */
[----:B------:R-:W-:Y:S01]  /*02a0*/  FADD R13, R13, R4 ;  /* 0x000000040d0d7221 */ /* 0x000fe20000000000 */
[----:B------:R-:W-:Y:S01]  /*02b0*/  FADD R14, R14, R5 ;  /* 0x000000050e0e7221 */ /* 0x000fe20000000000 */
[----:B------:R-:W-:Y:S01]  /*02c0*/  FADD R15, R15, R6 ;  /* 0x000000060f0f7221 */ /* 0x000fe20000000000 */
[----:B--2---:R-:W-:Y:S02]  /*02d0*/  @P0 SEL R12, R20, R16, !P1 ;  /* 0x00000010140c0207 */ /* 0x004fe40004800000 */
[----:B------:R-:W-:-:S02]  /*02e0*/  @P0 SEL R13, R21, R17, !P1 ;  /* 0x00000011150d0207 */ /* 0x000fc40004800000 */
[----:B------:R-:W-:Y:S02]  /*02f0*/  @P0 SEL R14, R22, R18, !P1 ;  /* 0x00000012160e0207 */ /* 0x000fe40004800000 */
[----:B------:R-:W-:-:S05]  /*0300*/  @P0 SEL R15, R23, R19, !P1 ;  /* 0x00000013170f0207 */ /* 0x000fca0004800000 */
[----:B------:R-:W-:Y:S01]  /*0310*/  STG.E.128 desc[UR4][R2.64], R12 ;  /* 0x0000000c02007986 */ /* 0x000fe2000c101d04 */
[----:B------:R-:W-:Y:S05]  /*0320*/  EXIT ;  /* 0x000000000000794d */ /* 0x000fea0003800000 */
.L_x_0:
[----:B------:R-:W-:-:S00]  /*0330*/  BRA `(.L_x_0) ;  /* 0xfffffffc00fc7947 */ /* 0x000fc0000383ffff */
[----:B------:R-:W-:-:S00]  /*0340*/  NOP ;  /* 0x0000000000007918 */ /* 0x000fc00000000000 */
        /* <DEDUP_REMOVED lines=11> */
.L_x_1:


//--------------------- .nv.constant0.triton_poi_fused_add_addmm_mul_80 --------------------------
	.section	.nv.constant0.triton_poi_fused_add_addmm_mul_80,"a",@progbits
	.sectionflags	@""
	.align	4
.nv.constant0.triton_poi_fused_add_addmm_mul_80:
	.zero		564
